	.headerflags	@"EF_CUDA_TEXMODE_UNIFIED EF_CUDA_64BIT_ADDRESS EF_CUDA_ACCELERATORS EF_CUDA_SM90 EF_CUDA_VIRTUAL_SM(EF_CUDA_SM90)"
	.elftype	@"ET_EXEC"


//--------------------- .nv.info                  --------------------------
	.section	.nv.info,"",@"SHT_CUDA_INFO"
	.align	4


	//----- nvinfo : EIATTR_REGCOUNT
	.align		4
        /*0000*/ 	.byte	0x04, 0x2f
        /*0002*/ 	.short	(.L_2 - .L_1)
	.align		4
.L_1:
        /*0004*/ 	.word	index@(triton_per_fused__log_softmax_mean_mul_sub_sum_3)
        /*0008*/ 	.word	0x0000001d


	//----- nvinfo : EIATTR_MIN_STACK_SIZE
	.align		4
.L_2:
        /*000c*/ 	.byte	0x04, 0x12
        /*000e*/ 	.short	(.L_4 - .L_3)
	.align		4
.L_3:
        /*0010*/ 	.word	index@(triton_per_fused__log_softmax_mean_mul_sub_sum_3)
        /*0014*/ 	.word	0x00000000


	//----- nvinfo : EIATTR_FRAME_SIZE
	.align		4
.L_4:
        /*0018*/ 	.byte	0x04, 0x11
        /*001a*/ 	.short	(.L_6 - .L_5)
	.align		4
.L_5:
        /*001c*/ 	.word	index@(triton_per_fused__log_softmax_mean_mul_sub_sum_3)
        /*0020*/ 	.word	0x00000000


	//----- nvinfo : EIATTR_MIN_STACK_SIZE
	.align		4
.L_6:
        /*0024*/ 	.byte	0x04, 0x12
        /*0026*/ 	.short	(.L_8 - .L_7)
	.align		4
.L_7:
        /*0028*/ 	.word	index@(triton_per_fused__log_softmax_mean_mul_sub_sum_3)
        /*002c*/ 	.word	0x00000000
.L_8:


//--------------------- .nv.info.triton_per_fused__log_softmax_mean_mul_sub_sum_3 --------------------------
	.section	.nv.info.triton_per_fused__log_softmax_mean_mul_sub_sum_3,"",@"SHT_CUDA_INFO"
	.sectionflags	@""
	.align	4


	//----- nvinfo : EIATTR_CUDA_API_VERSION
	.align		4
        /*0000*/ 	.byte	0x04, 0x37
        /*0002*/ 	.short	(.L_10 - .L_9)
.L_9:
        /*0004*/ 	.word	0x0000007c


	//----- nvinfo : EIATTR_KPARAM_INFO
	.align		4
.L_10:
        /*0008*/ 	.byte	0x04, 0x17
        /*000a*/ 	.short	(.L_12 - .L_11)
.L_11:
        /*000c*/ 	.word	0x00000000
        /*0010*/ 	.short	0x0004
        /*0012*/ 	.short	0x0020
        /*0014*/ 	.byte	0x00, 0xf0, 0x11, 0x00


	//----- nvinfo : EIATTR_KPARAM_INFO
	.align		4
.L_12:
        /*0018*/ 	.byte	0x04, 0x17
        /*001a*/ 	.short	(.L_14 - .L_13)
.L_13:
        /*001c*/ 	.word	0x00000000
        /*0020*/ 	.short	0x0003
        /*0022*/ 	.short	0x0018
        /*0024*/ 	.byte	0x00, 0xf4, 0x21, 0x00


	//----- nvinfo : EIATTR_KPARAM_INFO
	.align		4
.L_14:
        /*0028*/ 	.byte	0x04, 0x17
        /*002a*/ 	.short	(.L_16 - .L_15)
.L_15:
        /*002c*/ 	.word	0x00000000
        /*0030*/ 	.short	0x0002
        /*0032*/ 	.short	0x0010
        /*0034*/ 	.byte	0x00, 0xf4, 0x21, 0x00


	//----- nvinfo : EIATTR_KPARAM_INFO
	.align		4
.L_16:
        /*0038*/ 	.byte	0x04, 0x17
        /*003a*/ 	.short	(.L_18 - .L_17)
.L_17:
        /*003c*/ 	.word	0x00000000
        /*0040*/ 	.short	0x0001
        /*0042*/ 	.short	0x0008
        /*0044*/ 	.byte	0x00, 0xf4, 0x21, 0x00


	//----- nvinfo : EIATTR_KPARAM_INFO
	.align		4
.L_18:
        /*0048*/ 	.byte	0x04, 0x17
        /*004a*/ 	.short	(.L_20 - .L_19)
.L_19:
        /*004c*/ 	.word	0x00000000
        /*0050*/ 	.short	0x0000
        /*0052*/ 	.short	0x0000
        /*0054*/ 	.byte	0x00, 0xf4, 0x21, 0x00


	//----- nvinfo : EIATTR_SPARSE_MMA_MASK
	.align		4
.L_20:
        /*0058*/ 	.byte	0x03, 0x50
        /*005a*/ 	.short	0x0000


	//----- nvinfo : EIATTR_MAXREG_COUNT
	.align		4
        /*005c*/ 	.byte	0x03, 0x1b
        /*005e*/ 	.short	0x00ff


	//----- nvinfo : EIATTR_COOP_GROUP_MASK_REGIDS
	.align		4
        /*0060*/ 	.byte	0x04, 0x29
        /*0062*/ 	.short	(.L_22 - .L_21)


	//   ....[0]....
.L_21:
        /*0064*/ 	.word	0xffffffff


	//   ....[1]....
        /*0068*/ 	.word	0xffffffff


	//   ....[2]....
        /*006c*/ 	.word	0xffffffff


	//   ....[3]....
        /*0070*/ 	.word	0xffffffff


	//   ....[4]....
        /*0074*/ 	.word	0xffffffff


	//   ....[5]....
        /*0078*/ 	.word	0xffffffff


	//   ....[6]....
        /*007c*/ 	.word	0xffffffff


	//   ....[7]....
        /*0080*/ 	.word	0xffffffff


	//   ....[8]....
        /*0084*/ 	.word	0xffffffff


	//   ....[9]....
        /*0088*/ 	.word	0xffffffff


	//   ....[10]....
        /*008c*/ 	.word	0xffffffff


	//   ....[11]....
        /*0090*/ 	.word	0xffffffff


	//----- nvinfo : EIATTR_COOP_GROUP_INSTR_OFFSETS
	.align		4
.L_22:
        /*0094*/ 	.byte	0x04, 0x28
        /*0096*/ 	.short	(.L_24 - .L_23)


	//   ....[0]....
.L_23:
        /*0098*/ 	.word	0x000006e0


	//   ....[1]....
        /*009c*/ 	.word	0x00000780


	//   ....[2]....
        /*00a0*/ 	.word	0x00000860


	//   ....[3]....
        /*00a4*/ 	.word	0x000008e0


	//   ....[4]....
        /*00a8*/ 	.word	0x000008f0


	//   ....[5]....
        /*00ac*/ 	.word	0x00000950


	//   ....[6]....
        /*00b0*/ 	.word	0x00000960


	//   ....[7]....
        /*00b4*/ 	.word	0x00000a00


	//   ....[8]....
        /*00b8*/ 	.word	0x00000a30


	//   ....[9]....
        /*00bc*/ 	.word	0x00000a70


	//   ....[10]....
        /*00c0*/ 	.word	0x00000a90


	//   ....[11]....
        /*00c4*/ 	.word	0x00000b30


	//----- nvinfo : EIATTR_EXIT_INSTR_OFFSETS
	.align		4
.L_24:
        /*00c8*/ 	.byte	0x04, 0x1c
        /*00ca*/ 	.short	(.L_26 - .L_25)


	//   ....[0]....
.L_25:
        /*00cc*/ 	.word	0x00000ba0


	//   ....[1]....
        /*00d0*/ 	.word	0x00000c00


	//----- nvinfo : EIATTR_REQNTID
	.align		4
.L_26:
        /*00d4*/ 	.byte	0x04, 0x10
        /*00d6*/ 	.short	(.L_28 - .L_27)
.L_27:
        /*00d8*/ 	.word	0x00000040
        /*00dc*/ 	.word	0x00000001
        /*00e0*/ 	.word	0x00000001


	//----- nvinfo : EIATTR_CBANK_PARAM_SIZE
	.align		4
.L_28:
        /*00e4*/ 	.byte	0x03, 0x19
        /*00e6*/ 	.short	0x0024


	//----- nvinfo : EIATTR_PARAM_CBANK
	.align		4
        /*00e8*/ 	.byte	0x04, 0x0a
        /*00ea*/ 	.short	(.L_30 - .L_29)
	.align		4
.L_29:
        /*00ec*/ 	.word	index@(.nv.constant0.triton_per_fused__log_softmax_mean_mul_sub_sum_3)
        /*00f0*/ 	.short	0x0210
        /*00f2*/ 	.short	0x0024


	//----- nvinfo : EIATTR_SW_WAR
	.align		4
.L_30:
        /*00f4*/ 	.byte	0x04, 0x36
        /*00f6*/ 	.short	(.L_32 - .L_31)
.L_31:
        /*00f8*/ 	.word	0x00000008
.L_32:


//--------------------- .nv.callgraph             --------------------------
	.section	.nv.callgraph,"",@"SHT_CUDA_CALLGRAPH"
	.align	4
	.sectionentsize	8
	.align		4
        /*0000*/ 	.word	0x00000000
	.align		4
        /*0004*/ 	.word	0xffffffff
	.align		4
        /*0008*/ 	.word	0x00000000
	.align		4
        /*000c*/ 	.word	0xfffffffe
	.align		4
        /*0010*/ 	.word	0x00000000
	.align		4
        /*0014*/ 	.word	0xfffffffd
	.align		4
        /*0018*/ 	.word	0x00000000
	.align		4
        /*001c*/ 	.word	0xfffffffc


//--------------------- .nv.constant4             --------------------------
	.section	.nv.constant4,"a",@progbits
	.align	8
	.align		8
.nv.constant4:
        /*0000*/ 	.dword	_$_str


//--------------------- .text.triton_per_fused__log_softmax_mean_mul_sub_sum_3 --------------------------
	.section	.text.triton_per_fused__log_softmax_mean_mul_sub_sum_3,"ax",@progbits
	.sectionflags	@"SHF_BARRIERS=1"
	.align	128
        .global         triton_per_fused__log_softmax_mean_mul_sub_sum_3
        .type           triton_per_fused__log_softmax_mean_mul_sub_sum_3,@function
        .size           triton_per_fused__log_softmax_mean_mul_sub_sum_3,(.L_x_1 - triton_per_fused__log_softmax_mean_mul_sub_sum_3)
        .other          triton_per_fused__log_softmax_mean_mul_sub_sum_3,@"STO_CUDA_ENTRY STV_DEFAULT"
triton_per_fused__log_softmax_mean_mul_sub_sum_3:
.text.triton_per_fused__log_softmax_mean_mul_sub_sum_3:
[----:B------:R-:W0:Y:S02]  /*0000*/  LDC R1, c[0x0][0x28] ;  /* 0x00000a00ff017b82 */ /* 0x000e240000000800 */
[----:B------:R-:W1:Y:S01]  /*0010*/  S2R R24, SR_TID.X ;  /* 0x0000000000187919 */ /* 0x000e620000002100 */
[----:B------:R-:W2:Y:S01]  /*0020*/  LDC.64 R18, c[0x0][0x218] ;  /* 0x00008600ff127b82 */ /* 0x000ea20000000a00 */
[----:B------:R-:W-:-:S07]  /*0030*/  ULDC.64 UR6, c[0x0][0x208] ;  /* 0x0000820000067ab9 */ /* 0x000fce0000000a00 */
[----:B------:R-:W3:Y:S08]  /*0040*/  LDC.64 R20, c[0x0][0x228] ;  /* 0x00008a00ff147b82 */ /* 0x000ef00000000a00 */
[----:B------:R-:W4:Y:S01]  /*0050*/  LDC.64 R2, c[0x0][0x220] ;  /* 0x00008800ff027b82 */ /* 0x000f220000000a00 */
[----:B-1----:R-:W-:-:S04]  /*0060*/  SHF.L.U32 R4, R24, 0x2, RZ ;  /* 0x0000000218047819 */ /* 0x002fc800000006ff */
[----:B------:R-:W-:-:S05]  /*0070*/  LOP3.LUT R9, R4, 0xfc, RZ, 0xc0, !PT ;  /* 0x000000fc04097812 */ /* 0x000fca00078ec0ff */
[----:B--2---:R-:W-:-:S05]  /*0080*/  IMAD.WIDE.U32 R18, R9, 0x4, R18 ;  /* 0x0000000409127825 */ /* 0x004fca00078e0012 */
[----:B------:R-:W2:Y:S04]  /*0090*/  LDG.E.EL R13, desc[UR6][R18.64] ;  /* 0x00000006120d7981 */ /* 0x000ea8000c2e1900 */
[----:B------:R-:W5:Y:S04]  /*00a0*/  LDG.E.EL R14, desc[UR6][R18.64+0x4] ;  /* 0x00000406120e7981 */ /* 0x000f68000c2e1900 */
[----:B------:R-:W5:Y:S04]  /*00b0*/  LDG.E.EL R15, desc[UR6][R18.64+0x8] ;  /* 0x00000806120f7981 */ /* 0x000f68000c2e1900 */
[----:B------:R2:W5:Y:S01]  /*00c0*/  LDG.E.EL R16, desc[UR6][R18.64+0xc] ;  /* 0x00000c0612107981 */ /* 0x000562000c2e1900 */
[----:B---3--:R-:W-:-:S05]  /*00d0*/  IMAD.WIDE.U32 R20, R9, 0x4, R20 ;  /* 0x0000000409147825 */ /* 0x008fca00078e0014 */
[----:B------:R-:W3:Y:S04]  /*00e0*/  LDG.E.EL R8, desc[UR6][R20.64+0x4] ;  /* 0x0000040614087981 */ /* 0x000ee8000c2e1900 */
[----:B------:R-:W3:Y:S04]  /*00f0*/  LDG.E.EL R7, desc[UR6][R20.64] ;  /* 0x0000000614077981 */ /* 0x000ee8000c2e1900 */
[----:B------:R-:W3:Y:S04]  /*0100*/  LDG.E.EL R0, desc[UR6][R20.64+0x8] ;  /* 0x0000080614007981 */ /* 0x000ee8000c2e1900 */
[----:B------:R1:W3:Y:S01]  /*0110*/  LDG.E.EL R10, desc[UR6][R20.64+0xc] ;  /* 0x00000c06140a7981 */ /* 0x0002e2000c2e1900 */
[----:B----4-:R-:W-:-:S05]  /*0120*/  IMAD.WIDE.U32 R2, R9, 0x4, R2 ;  /* 0x0000000409027825 */ /* 0x010fca00078e0002 */
[----:B------:R-:W4:Y:S04]  /*0130*/  LDG.E.EL R12, desc[UR6][R2.64+0x4] ;  /* 0x00000406020c7981 */ /* 0x000f28000c2e1900 */
[----:B------:R-:W3:Y:S04]  /*0140*/  LDG.E.EL R11, desc[UR6][R2.64] ;  /* 0x00000006020b7981 */ /* 0x000ee8000c2e1900 */
[----:B------:R-:W3:Y:S04]  /*0150*/  LDG.E.EL R9, desc[UR6][R2.64+0x8] ;  /* 0x0000080602097981 */ /* 0x000ee8000c2e1900 */
[----:B------:R1:W3:Y:S01]  /*0160*/  LDG.E.EL R17, desc[UR6][R2.64+0xc] ;  /* 0x00000c0602117981 */ /* 0x0002e2000c2e1900 */
[----:B--2---:R-:W-:Y:S01]  /*0170*/  FMUL R18, R13, 1.4426950216293334961 ;  /* 0x3fb8aa3b0d127820 */ /* 0x004fe20000400000 */
[----:B-----5:R-:W-:-:S04]  /*0180*/  FMUL R22, R14, 1.4426950216293334961 ;  /* 0x3fb8aa3b0e167820 */ /* 0x020fc80000400000 */
[----:B------:R-:W-:Y:S01]  /*0190*/  FSETP.GEU.AND P0, PT, R18, -126, PT ;  /* 0xc2fc00001200780b */ /* 0x000fe20003f0e000 */
[----:B------:R-:W-:Y:S01]  /*01a0*/  FMUL R23, R15, 1.4426950216293334961 ;  /* 0x3fb8aa3b0f177820 */ /* 0x000fe20000400000 */
[----:B------:R-:W-:Y:S01]  /*01b0*/  FSETP.GEU.AND P1, PT, R22, -126, PT ;  /* 0xc2fc00001600780b */ /* 0x000fe20003f2e000 */
[----:B-1----:R-:W-:-:S03]  /*01c0*/  FMUL R20, R16, 1.4426950216293334961 ;  /* 0x3fb8aa3b10147820 */ /* 0x002fc60000400000 */
[----:B------:R-:W-:Y:S02]  /*01d0*/  FSETP.GEU.AND P2, PT, R23, -126, PT ;  /* 0xc2fc00001700780b */ /* 0x000fe40003f4e000 */
[----:B------:R-:W-:-:S05]  /*01e0*/  FSETP.GEU.AND P3, PT, R20, -126, PT ;  /* 0xc2fc00001400780b */ /* 0x000fca0003f6e000 */
[----:B------:R-:W-:Y:S02]  /*01f0*/  @!P0 FMUL R18, R18, 0.5 ;  /* 0x3f00000012128820 */ /* 0x000fe40000400000 */
[----:B------:R-:W-:Y:S02]  /*0200*/  @!P1 FMUL R22, R22, 0.5 ;  /* 0x3f00000016169820 */ /* 0x000fe40000400000 */
[----:B------:R-:W1:Y:S02]  /*0210*/  MUFU.EX2 R19, R18 ;  /* 0x0000001200137308 */ /* 0x000e640000000800 */
[----:B------:R-:W-:-:S06]  /*0220*/  @!P2 FMUL R23, R23, 0.5 ;  /* 0x3f0000001717a820 */ /* 0x000fcc0000400000 */
[----:B------:R-:W2:Y:S01]  /*0230*/  MUFU.EX2 R2, R22 ;  /* 0x0000001600027308 */ /* 0x000ea20000000800 */
[----:B------:R-:W-:-:S07]  /*0240*/  @!P3 FMUL R20, R20, 0.5 ;  /* 0x3f0000001414b820 */ /* 0x000fce0000400000 */
[----:B------:R-:W5:Y:S01]  /*0250*/  MUFU.EX2 R3, R23 ;  /* 0x0000001700037308 */ /* 0x000f620000000800 */
[----:B-1----:R-:W-:-:S07]  /*0260*/  @!P0 FMUL R19, R19, R19 ;  /* 0x0000001313138220 */ /* 0x002fce0000400000 */
[----:B------:R-:W1:Y:S01]  /*0270*/  MUFU.EX2 R21, R20 ;  /* 0x0000001400157308 */ /* 0x000e620000000800 */
[----:B--2---:R-:W-:-:S04]  /*0280*/  @!P1 FMUL R2, R2, R2 ;  /* 0x0000000202029220 */ /* 0x004fc80000400000 */
[----:B------:R-:W-:Y:S01]  /*0290*/  FADD R2, R19, R2 ;  /* 0x0000000213027221 */ /* 0x000fe20000000000 */
[----:B-----5:R-:W-:-:S04]  /*02a0*/  @!P2 FMUL R3, R3, R3 ;  /* 0x000000030303a220 */ /* 0x020fc80000400000 */
[----:B------:R-:W-:Y:S01]  /*02b0*/  FADD R2, R2, R3 ;  /* 0x0000000302027221 */ /* 0x000fe20000000000 */
[----:B-1----:R-:W-:-:S04]  /*02c0*/  @!P3 FMUL R21, R21, R21 ;  /* 0x000000151515b220 */ /* 0x002fc80000400000 */
[----:B------:R-:W-:-:S05]  /*02d0*/  FADD R3, R2, R21 ;  /* 0x0000001502037221 */ /* 0x000fca0000000000 */
[----:B------:R-:W-:Y:S01]  /*02e0*/  FSETP.GEU.AND P0, PT, R3, 1.175494350822287508e-38, PT ;  /* 0x008000000300780b */ /* 0x000fe20003f0e000 */
[----:B---3--:R-:W-:Y:S01]  /*02f0*/  FMUL R21, R8, 1.4426950216293334961 ;  /* 0x3fb8aa3b08157820 */ /* 0x008fe20000400000 */
[----:B------:R-:W-:Y:S01]  /*0300*/  FMUL R22, R7, 1.4426950216293334961 ;  /* 0x3fb8aa3b07167820 */ /* 0x000fe20000400000 */
[----:B------:R-:W-:-:S03]  /*0310*/  FMUL R25, R0, 1.4426950216293334961 ;  /* 0x3fb8aa3b00197820 */ /* 0x000fc60000400000 */
[----:B------:R-:W-:-:S07]  /*0320*/  FSETP.GEU.AND P3, PT, R21, -126, PT ;  /* 0xc2fc00001500780b */ /* 0x000fce0003f6e000 */
[----:B------:R-:W-:Y:S01]  /*0330*/  @!P0 FMUL R3, R3, 8388608 ;  /* 0x4b00000003038820 */ /* 0x000fe20000400000 */
[----:B------:R-:W-:-:S04]  /*0340*/  FSETP.GEU.AND P2, PT, R22, -126, PT ;  /* 0xc2fc00001600780b */ /* 0x000fc80003f4e000 */
[----:B------:R-:W-:Y:S01]  /*0350*/  IADD3 R18, R3, -0x3f2aaaab, RZ ;  /* 0xc0d5555503127810 */ /* 0x000fe20007ffe0ff */
[----:B------:R-:W-:-:S03]  /*0360*/  FMUL R23, R10, 1.4426950216293334961 ;  /* 0x3fb8aa3b0a177820 */ /* 0x000fc60000400000 */
[----:B------:R-:W-:Y:S01]  /*0370*/  LOP3.LUT R18, R18, 0xff800000, RZ, 0xc0, !PT ;  /* 0xff80000012127812 */ /* 0x000fe200078ec0ff */
[----:B------:R-:W-:Y:S01]  /*0380*/  HFMA2.MMA R2, -RZ, RZ, 1.5048828125, 33.21875 ;  /* 0x3e055027ff027435 */ /* 0x000fe200000001ff */
[----:B------:R-:W-:Y:S02]  /*0390*/  FSETP.GEU.AND P4, PT, R25, -126, PT ;  /* 0xc2fc00001900780b */ /* 0x000fe40003f8e000 */
[----:B------:R-:W-:Y:S02]  /*03a0*/  IADD3 R19, R3, -R18, RZ ;  /* 0x8000001203137210 */ /* 0x000fe40007ffe0ff */
[----:B------:R-:W-:Y:S01]  /*03b0*/  FSETP.GEU.AND P1, PT, R23, -126, PT ;  /* 0xc2fc00001700780b */ /* 0x000fe20003f2e000 */
[----:B------:R-:W-:Y:S02]  /*03c0*/  @!P3 FMUL R21, R21, 0.5 ;  /* 0x3f0000001515b820 */ /* 0x000fe40000400000 */
[----:B------:R-:W-:Y:S01]  /*03d0*/  FADD R19, R19, -1 ;  /* 0xbf80000013137421 */ /* 0x000fe20000000000 */
[----:B------:R-:W-:-:S03]  /*03e0*/  @!P2 FMUL R22, R22, 0.5 ;  /* 0x3f0000001616a820 */ /* 0x000fc60000400000 */
[----:B------:R-:W-:Y:S01]  /*03f0*/  FFMA.FTZ R26, R19, -R2, 0.14084610342979431152 ;  /* 0x3e1039f6131a7423 */ /* 0x000fe20000010802 */
[----:B------:R-:W1:Y:S01]  /*0400*/  MUFU.EX2 R20, R22 ;  /* 0x0000001600147308 */ /* 0x000e620000000800 */
[----:B------:R-:W-:Y:S02]  /*0410*/  @!P4 FMUL R25, R25, 0.5 ;  /* 0x3f0000001919c820 */ /* 0x000fe40000400000 */
[----:B------:R-:W-:Y:S02]  /*0420*/  FFMA.FTZ R26, R19, R26, -0.12148627638816833496 ;  /* 0xbdf8cdcc131a7423 */ /* 0x000fe4000001001a */
[----:B------:R-:W-:-:S03]  /*0430*/  @!P1 FMUL R23, R23, 0.5 ;  /* 0x3f00000017179820 */ /* 0x000fc60000400000 */
[----:B------:R-:W2:Y:S01]  /*0440*/  MUFU.EX2 R21, R21 ;  /* 0x0000001500157308 */ /* 0x000ea20000000800 */
[----:B------:R-:W-:-:S07]  /*0450*/  FFMA.FTZ R26, R19, R26, 0.13980610668659210205 ;  /* 0x3e0f2955131a7423 */ /* 0x000fce000001001a */
[----:B------:R-:W3:Y:S01]  /*0460*/  MUFU.EX2 R22, R25 ;  /* 0x0000001900167308 */ /* 0x000ee20000000800 */
[----:B------:R-:W-:-:S07]  /*0470*/  FFMA.FTZ R26, R19, R26, -0.16684235632419586182 ;  /* 0xbe2ad8b9131a7423 */ /* 0x000fce000001001a */
[----:B------:R-:W5:Y:S01]  /*0480*/  MUFU.EX2 R23, R23 ;  /* 0x0000001700177308 */ /* 0x000f620000000800 */
[----:B------:R-:W-:Y:S01]  /*0490*/  FFMA.FTZ R26, R19, R26, 0.20012299716472625732 ;  /* 0x3e4ced0b131a7423 */ /* 0x000fe2000001001a */
[----:B-1----:R-:W-:Y:S01]  /*04a0*/  @!P2 FMUL R20, R20, R20 ;  /* 0x000000141414a220 */ /* 0x002fe20000400000 */
[----:B--2---:R-:W-:Y:S02]  /*04b0*/  @!P3 FMUL R21, R21, R21 ;  /* 0x000000151515b220 */ /* 0x004fe40000400000 */
[----:B------:R-:W-:Y:S01]  /*04c0*/  FFMA.FTZ R26, R19, R26, -0.24999669194221496582 ;  /* 0xbe7fff22131a7423 */ /* 0x000fe2000001001a */
[----:B------:R-:W-:Y:S01]  /*04d0*/  ISETP.GE.U32.AND P2, PT, R3, 0x7f800000, PT ;  /* 0x7f8000000300780c */ /* 0x000fe20003f46070 */
[----:B------:R-:W-:Y:S01]  /*04e0*/  FADD R21, R20, R21 ;  /* 0x0000001514157221 */ /* 0x000fe20000000000 */
[----:B---3--:R-:W-:Y:S01]  /*04f0*/  @!P4 FMUL R22, R22, R22 ;  /* 0x000000161616c220 */ /* 0x008fe20000400000 */
[----:B------:R-:W-:-:S03]  /*0500*/  FFMA.FTZ R26, R19, R26, 0.33333182334899902344 ;  /* 0x3eaaaa78131a7423 */ /* 0x000fc6000001001a */
[----:B------:R-:W-:Y:S01]  /*0510*/  FADD R22, R21, R22 ;  /* 0x0000001615167221 */ /* 0x000fe20000000000 */
[----:B------:R-:W-:Y:S01]  /*0520*/  FFMA.FTZ R26, R19, R26, -0.5 ;  /* 0xbf000000131a7423 */ /* 0x000fe2000001001a */
[----:B-----5:R-:W-:Y:S01]  /*0530*/  @!P1 FMUL R23, R23, R23 ;  /* 0x0000001717179220 */ /* 0x020fe20000400000 */
[----:B------:R-:W-:Y:S02]  /*0540*/  FSEL R20, RZ, -23, P0 ;  /* 0xc1b80000ff147808 */ /* 0x000fe40000000000 */
[C---:B------:R-:W-:Y:S01]  /*0550*/  FMUL R26, R19.reuse, R26 ;  /* 0x0000001a131a7220 */ /* 0x040fe20000400000 */
[----:B------:R-:W-:Y:S01]  /*0560*/  I2FP.F32.S32 R21, R18 ;  /* 0x0000001200157245 */ /* 0x000fe20000201400 */
[----:B------:R-:W-:Y:S01]  /*0570*/  FADD R23, R22, R23 ;  /* 0x0000001716177221 */ /* 0x000fe20000000000 */
[----:B------:R-:W-:Y:S01]  /*0580*/  @P2 MOV R18, 0x7f800000 ;  /* 0x7f80000000122802 */ /* 0x000fe20000000f00 */
[----:B------:R-:W-:Y:S02]  /*0590*/  FFMA.FTZ R19, R19, R26, R19 ;  /* 0x0000001a13137223 */ /* 0x000fe40000010013 */
[----:B------:R-:W-:Y:S01]  /*05a0*/  FFMA.FTZ R20, R21, 1.1920928955078125e-07, R20 ;  /* 0x3400000015147823 */ /* 0x000fe20000010014 */
[----:B------:R-:W-:-:S03]  /*05b0*/  FSETP.GEU.AND P1, PT, R23, 1.175494350822287508e-38, PT ;  /* 0x008000001700780b */ /* 0x000fc60003f2e000 */
[----:B------:R-:W-:Y:S01]  /*05c0*/  FFMA.FTZ R19, R20, 0.69314718246459960938, R19 ;  /* 0x3f31721814137823 */ /* 0x000fe20000010013 */
[C---:B------:R-:W-:Y:S01]  /*05d0*/  @P2 FFMA.FTZ R19, R3.reuse, R18, +INF ;  /* 0x7f80000003132423 */ /* 0x040fe20000010012 */
[----:B------:R-:W-:-:S04]  /*05e0*/  FSETP.NEU.AND P0, PT, R3, RZ, PT ;  /* 0x000000ff0300720b */ /* 0x000fc80003f0d000 */
[----:B------:R-:W-:-:S04]  /*05f0*/  FSEL R19, R19, -INF , P0 ;  /* 0xff80000013137808 */ /* 0x000fc80000000000 */
[----:B------:R-:W-:Y:S01]  /*0600*/  @!P1 FMUL R23, R23, 8388608 ;  /* 0x4b00000017179820 */ /* 0x000fe20000400000 */
[--C-:B------:R-:W-:Y:S01]  /*0610*/  FADD R3, R14, -R19.reuse ;  /* 0x800000130e037221 */ /* 0x100fe20000000000 */
[----:B------:R-:W-:-:S03]  /*0620*/  FADD R18, R13, -R19 ;  /* 0x800000130d127221 */ /* 0x000fc60000000000 */
[----:B------:R-:W-:Y:S01]  /*0630*/  IADD3 R14, R23, -0x3f2aaaab, RZ ;  /* 0xc0d55555170e7810 */ /* 0x000fe20007ffe0ff */
[----:B----4-:R-:W-:Y:S01]  /*0640*/  FMUL R20, R12, R3 ;  /* 0x000000030c147220 */ /* 0x010fe20000400000 */
[--C-:B------:R-:W-:Y:S02]  /*0650*/  FADD R15, R15, -R19.reuse ;  /* 0x800000130f0f7221 */ /* 0x100fe40000000000 */
[----:B------:R-:W-:Y:S01]  /*0660*/  LOP3.LUT R14, R14, 0xff800000, RZ, 0xc0, !PT ;  /* 0xff8000000e0e7812 */ /* 0x000fe200078ec0ff */
[----:B------:R-:W-:Y:S01]  /*0670*/  FFMA R18, R11, R18, R20 ;  /* 0x000000120b127223 */ /* 0x000fe20000000014 */
[----:B------:R-:W-:Y:S02]  /*0680*/  FADD R16, R16, -R19 ;  /* 0x8000001310107221 */ /* 0x000fe40000000000 */
[----:B------:R-:W-:Y:S01]  /*0690*/  IADD3 R3, R23, -R14, RZ ;  /* 0x8000000e17037210 */ /* 0x000fe20007ffe0ff */
[----:B------:R-:W-:-:S04]  /*06a0*/  FFMA R18, R9, R15, R18 ;  /* 0x0000000f09127223 */ /* 0x000fc80000000012 */
[----:B------:R-:W-:Y:S01]  /*06b0*/  FADD R3, R3, -1 ;  /* 0xbf80000003037421 */ /* 0x000fe20000000000 */
[----:B------:R-:W-:-:S03]  /*06c0*/  FFMA R16, R17, R16, R18 ;  /* 0x0000001011107223 */ /* 0x000fc60000000012 */
[C---:B------:R-:W-:Y:S02]  /*06d0*/  FFMA.FTZ R2, R3.reuse, -R2, 0.14084610342979431152 ;  /* 0x3e1039f603027423 */ /* 0x040fe40000010802 */
[----:B------:R-:W1:Y:S02]  /*06e0*/  SHFL.BFLY PT, R13, R16, 0x10, 0x1f ;  /* 0x0e001f00100d7f89 */ /* 0x000e6400000e0000 */
[----:B------:R-:W-:-:S04]  /*06f0*/  FFMA.FTZ R2, R3, R2, -0.12148627638816833496 ;  /* 0xbdf8cdcc03027423 */ /* 0x000fc80000010002 */
[----:B------:R-:W-:-:S04]  /*0700*/  FFMA.FTZ R2, R3, R2, 0.13980610668659210205 ;  /* 0x3e0f295503027423 */ /* 0x000fc80000010002 */
[----:B------:R-:W-:-:S04]  /*0710*/  FFMA.FTZ R2, R3, R2, -0.16684235632419586182 ;  /* 0xbe2ad8b903027423 */ /* 0x000fc80000010002 */
[----:B------:R-:W-:-:S04]  /*0720*/  FFMA.FTZ R2, R3, R2, 0.20012299716472625732 ;  /* 0x3e4ced0b03027423 */ /* 0x000fc80000010002 */
[----:B------:R-:W-:Y:S01]  /*0730*/  FFMA.FTZ R2, R3, R2, -0.24999669194221496582 ;  /* 0xbe7fff2203027423 */ /* 0x000fe20000010002 */
[----:B------:R-:W-:-:S03]  /*0740*/  ISETP.GE.U32.AND P0, PT, R23, 0x7f800000, PT ;  /* 0x7f8000001700780c */ /* 0x000fc60003f06070 */
[----:B------:R-:W-:Y:S01]  /*0750*/  FFMA.FTZ R2, R3, R2, 0.33333182334899902344 ;  /* 0x3eaaaa7803027423 */ /* 0x000fe20000010002 */
[----:B-1----:R-:W-:-:S03]  /*0760*/  FADD R13, R16, R13 ;  /* 0x0000000d100d7221 */ /* 0x002fc60000000000 */
[C---:B------:R-:W-:Y:S02]  /*0770*/  FFMA.FTZ R18, R3.reuse, R2, -0.5 ;  /* 0xbf00000003127423 */ /* 0x040fe40000010002 */
[----:B------:R-:W1:Y:S01]  /*0780*/  SHFL.BFLY PT, R2, R13, 0x8, 0x1f ;  /* 0x0d001f000d027f89 */ /* 0x000e6200000e0000 */
[----:B------:R-:W-:Y:S01]  /*0790*/  FSEL R15, RZ, -23, P1 ;  /* 0xc1b80000ff0f7808 */ /* 0x000fe20000800000 */
[C---:B------:R-:W-:Y:S01]  /*07a0*/  FMUL R18, R3.reuse, R18 ;  /* 0x0000001203127220 */ /* 0x040fe20000400000 */
[----:B------:R-:W-:Y:S02]  /*07b0*/  I2FP.F32.S32 R14, R14 ;  /* 0x0000000e000e7245 */ /* 0x000fe40000201400 */
[----:B------:R-:W-:Y:S01]  /*07c0*/  @P0 MOV R16, 0x7f800000 ;  /* 0x7f80000000100802 */ /* 0x000fe20000000f00 */
[----:B------:R-:W-:Y:S02]  /*07d0*/  FFMA.FTZ R3, R3, R18, R3 ;  /* 0x0000001203037223 */ /* 0x000fe40000010003 */
[----:B------:R-:W-:-:S04]  /*07e0*/  FFMA.FTZ R14, R14, 1.1920928955078125e-07, R15 ;  /* 0x340000000e0e7823 */ /* 0x000fc8000001000f */
[----:B------:R-:W-:Y:S01]  /*07f0*/  FFMA.FTZ R3, R14, 0.69314718246459960938, R3 ;  /* 0x3f3172180e037823 */ /* 0x000fe20000010003 */
[C---:B------:R-:W-:Y:S01]  /*0800*/  @P0 FFMA.FTZ R3, R23.reuse, R16, +INF ;  /* 0x7f80000017030423 */ /* 0x040fe20000010010 */
[----:B------:R-:W-:-:S04]  /*0810*/  FSETP.NEU.AND P0, PT, R23, RZ, PT ;  /* 0x000000ff1700720b */ /* 0x000fc80003f0d000 */
[----:B------:R-:W-:-:S05]  /*0820*/  FSEL R15, R3, -INF , P0 ;  /* 0xff800000030f7808 */ /* 0x000fca0000000000 */
[----:B------:R-:W-:Y:S01]  /*0830*/  FADD R3, R8, -R15 ;  /* 0x8000000f08037221 */ /* 0x000fe20000000000 */
[----:B-1----:R-:W-:-:S03]  /*0840*/  FADD R2, R13, R2 ;  /* 0x000000020d027221 */ /* 0x002fc60000000000 */
[----:B------:R-:W-:Y:S02]  /*0850*/  FMUL R12, R12, R3 ;  /* 0x000000030c0c7220 */ /* 0x000fe40000400000 */
[----:B------:R-:W1:Y:S01]  /*0860*/  SHFL.BFLY PT, R3, R2, 0x4, 0x1f ;  /* 0x0c801f0002037f89 */ /* 0x000e6200000e0000 */
[--C-:B------:R-:W-:Y:S01]  /*0870*/  FADD R8, R7, -R15.reuse ;  /* 0x8000000f07087221 */ /* 0x100fe20000000000 */
[----:B------:R-:W-:-:S03]  /*0880*/  FADD R0, R0, -R15 ;  /* 0x8000000f00007221 */ /* 0x000fc60000000000 */
[----:B------:R-:W-:Y:S01]  /*0890*/  FFMA R8, R11, R8, R12 ;  /* 0x000000080b087223 */ /* 0x000fe2000000000c */
[----:B------:R-:W-:-:S03]  /*08a0*/  FADD R10, R10, -R15 ;  /* 0x8000000f0a0a7221 */ /* 0x000fc60000000000 */
[----:B------:R-:W-:-:S04]  /*08b0*/  FFMA R0, R9, R0, R8 ;  /* 0x0000000009007223 */ /* 0x000fc80000000008 */
[----:B------:R-:W-:Y:S01]  /*08c0*/  FFMA R10, R17, R10, R0 ;  /* 0x0000000a110a7223 */ /* 0x000fe20000000000 */
[----:B-1----:R-:W-:-:S04]  /*08d0*/  FADD R3, R2, R3 ;  /* 0x0000000302037221 */ /* 0x002fc80000000000 */
[----:B------:R-:W1:Y:S04]  /*08e0*/  SHFL.BFLY PT, R7, R10, 0x10, 0x1f ;  /* 0x0e001f000a077f89 */ /* 0x000e6800000e0000 */
[----:B------:R-:W2:Y:S01]  /*08f0*/  SHFL.BFLY PT, R0, R3, 0x2, 0x1f ;  /* 0x0c401f0003007f89 */ /* 0x000ea200000e0000 */
[----:B------:R-:W3:Y:S01]  /*0900*/  S2UR UR5, SR_CgaCtaId ;  /* 0x00000000000579c3 */ /* 0x000ee20000008800 */
[----:B------:R-:W-:Y:S01]  /*0910*/  UMOV UR4, 0x400 ;  /* 0x0000040000047882 */ /* 0x000fe20000000000 */
[----:B------:R-:W-:Y:S01]  /*0920*/  LOP3.LUT P1, RZ, R24, 0x1f, RZ, 0xc0, !PT ;  /* 0x0000001f18ff7812 */ /* 0x000fe2000782c0ff */
[----:B-1----:R-:W-:Y:S01]  /*0930*/  FADD R8, R10, R7 ;  /* 0x000000070a087221 */ /* 0x002fe20000000000 */
[----:B--2---:R-:W-:-:S05]  /*0940*/  FADD R2, R3, R0 ;  /* 0x0000000003027221 */ /* 0x004fca0000000000 */
[----:B------:R-:W1:Y:S04]  /*0950*/  SHFL.BFLY PT, R7, R2, 0x1, 0x1f ;  /* 0x0c201f0002077f89 */ /* 0x000e6800000e0000 */
[----:B------:R-:W2:Y:S01]  /*0960*/  SHFL.BFLY PT, R9, R8, 0x8, 0x1f ;  /* 0x0d001f0008097f89 */ /* 0x000ea200000e0000 */
[----:B------:R-:W-:Y:S01]  /*0970*/  SHF.R.U32.HI R0, RZ, 0x5, R24 ;  /* 0x00000005ff007819 */ /* 0x000fe20000011618 */
[----:B---3--:R-:W-:-:S03]  /*0980*/  UPRMT UR4, UR5, 0x654, UR4 ;  /* 0x0000065405047896 */ /* 0x008fc60008000004 */
[----:B------:R-:W-:-:S04]  /*0990*/  LOP3.LUT R0, R0, 0x1, RZ, 0xc0, !PT ;  /* 0x0000000100007812 */ /* 0x000fc800078ec0ff */
[----:B------:R-:W-:Y:S01]  /*09a0*/  LEA R0, R0, UR4, 0x2 ;  /* 0x0000000400007c11 */ /* 0x000fe2000f8e10ff */
[----:B-1----:R-:W-:-:S05]  /*09b0*/  FADD R11, R2, R7 ;  /* 0x00000007020b7221 */ /* 0x002fca0000000000 */
[----:B------:R-:W-:Y:S01]  /*09c0*/  @!P1 STS [R0], R11 ;  /* 0x0000000b00009388 */ /* 0x000fe20000000800 */
[----:B--2---:R-:W-:Y:S01]  /*09d0*/  FADD R9, R8, R9 ;  /* 0x0000000908097221 */ /* 0x004fe20000000000 */
[----:B------:R-:W-:Y:S01]  /*09e0*/  BAR.SYNC.DEFER_BLOCKING 0x0 ;  /* 0x0000000000007b1d */ /* 0x000fe20000010000 */
[----:B------:R-:W-:-:S05]  /*09f0*/  ISETP.GE.AND P2, PT, R24, 0x2, PT ;  /* 0x000000021800780c */ /* 0x000fca0003f46270 */
[----:B------:R-:W1:Y:S08]  /*0a00*/  SHFL.BFLY PT, R10, R9, 0x4, 0x1f ;  /* 0x0c801f00090a7f89 */ /* 0x000e7000000e0000 */
[----:B------:R-:W-:Y:S01]  /*0a10*/  @!P2 LDS R6, [R4+UR4] ;  /* 0x000000040406a984 */ /* 0x000fe20008000800 */
[----:B-1----:R-:W-:-:S05]  /*0a20*/  FADD R10, R9, R10 ;  /* 0x0000000a090a7221 */ /* 0x002fca0000000000 */
[----:B------:R-:W1:Y:S01]  /*0a30*/  SHFL.BFLY PT, R3, R10, 0x2, 0x1f ;  /* 0x0c401f000a037f89 */ /* 0x000e6200000e0000 */
[----:B------:R-:W-:-:S04]  /*0a40*/  LOP3.LUT R2, R24, 0x1, RZ, 0xc0, !PT ;  /* 0x0000000118027812 */ /* 0x000fc800078ec0ff */
[----:B------:R-:W-:Y:S01]  /*0a50*/  ISETP.NE.U32.AND P0, PT, R2, 0x1, PT ;  /* 0x000000010200780c */ /* 0x000fe20003f05070 */
[----:B-1----:R-:W-:Y:S02]  /*0a60*/  FADD R8, R10, R3 ;  /* 0x000000030a087221 */ /* 0x002fe40000000000 */
[----:B------:R-:W1:Y:S01]  /*0a70*/  SHFL.BFLY PT, R3, R6, 0x1, 0x1f ;  /* 0x0c201f0006037f89 */ /* 0x000e6200000e0000 */
[----:B------:R-:W-:-:S03]  /*0a80*/  ISETP.LT.AND P0, PT, R24, 0x2, P0 ;  /* 0x000000021800780c */ /* 0x000fc60000701270 */
[----:B------:R-:W2:Y:S01]  /*0a90*/  SHFL.BFLY PT, R7, R8, 0x1, 0x1f ;  /* 0x0c201f0008077f89 */ /* 0x000ea200000e0000 */
[----:B-1----:R-:W-:-:S09]  /*0aa0*/  FADD R3, R6, R3 ;  /* 0x0000000306037221 */ /* 0x002fd20000000000 */
[----:B------:R-:W-:Y:S01]  /*0ab0*/  @P0 STS [R4+UR4], R3 ;  /* 0x0000000304000988 */ /* 0x000fe20008000804 */
[----:B--2---:R-:W-:Y:S01]  /*0ac0*/  FADD R11, R8, R7 ;  /* 0x00000007080b7221 */ /* 0x004fe20000000000 */
[----:B------:R-:W-:Y:S06]  /*0ad0*/  BAR.SYNC.DEFER_BLOCKING 0x0 ;  /* 0x0000000000007b1d */ /* 0x000fec0000010000 */
[----:B------:R-:W-:Y:S02]  /*0ae0*/  LDS R7, [UR4] ;  /* 0x00000004ff077984 */ /* 0x000fe40008000800 */
[----:B------:R-:W-:Y:S06]  /*0af0*/  BAR.SYNC.DEFER_BLOCKING 0x0 ;  /* 0x0000000000007b1d */ /* 0x000fec0000010000 */
[----:B------:R-:W-:Y:S02]  /*0b00*/  @!P1 STS [R0], R11 ;  /* 0x0000000b00009388 */ /* 0x000fe40000000800 */
[----:B------:R-:W-:Y:S06]  /*0b10*/  BAR.SYNC.DEFER_BLOCKING 0x0 ;  /* 0x0000000000007b1d */ /* 0x000fec0000010000 */
[----:B------:R-:W1:Y:S04]  /*0b20*/  @!P2 LDS R5, [R4+UR4] ;  /* 0x000000040405a984 */ /* 0x000e680008000800 */
[----:B-1----:R-:W1:Y:S02]  /*0b30*/  SHFL.BFLY PT, R2, R5, 0x1, 0x1f ;  /* 0x0c201f0005027f89 */ /* 0x002e6400000e0000 */
[----:B-1----:R-:W-:-:S05]  /*0b40*/  FADD R9, R5, R2 ;  /* 0x0000000205097221 */ /* 0x002fca0000000000 */
[----:B------:R1:W-:Y:S01]  /*0b50*/  @P0 STS [R4+UR4], R9 ;  /* 0x0000000904000988 */ /* 0x0003e20008000804 */
[----:B------:R-:W-:Y:S01]  /*0b60*/  BAR.SYNC.DEFER_BLOCKING 0x0 ;  /* 0x0000000000007b1d */ /* 0x000fe20000010000 */
[----:B------:R-:W-:-:S05]  /*0b70*/  LOP3.LUT P0, RZ, R24, 0x3f, RZ, 0xc0, !PT ;  /* 0x0000003f18ff7812 */ /* 0x000fca000780c0ff */
[----:B------:R-:W2:Y:S02]  /*0b80*/  LDS R6, [UR4] ;  /* 0x00000004ff067984 */ /* 0x000ea40008000800 */
[----:B------:R-:W-:Y:S06]  /*0b90*/  BAR.SYNC.DEFER_BLOCKING 0x0 ;  /* 0x0000000000007b1d */ /* 0x000fec0000010000 */
[----:B-1----:R-:W-:Y:S05]  /*0ba0*/  @P0 EXIT ;  /* 0x000000000000094d */ /* 0x002fea0003800000 */
[----:B------:R-:W0:Y:S01]  /*0bb0*/  LDC.64 R2, c[0x0][0x210] ;  /* 0x00008400ff027b82 */ /* 0x000e220000000a00 */
[----:B--2---:R-:W-:-:S04]  /*0bc0*/  FMUL R6, R6, 0.015625 ;  /* 0x3c80000006067820 */ /* 0x004fc80000400000 */
[----:B------:R-:W-:-:S04]  /*0bd0*/  FFMA R6, R7, 0.015625, -R6 ;  /* 0x3c80000007067823 */ /* 0x000fc80000000806 */
[----:B------:R-:W-:-:S05]  /*0be0*/  FMUL R5, R6, 0.10000000149011611938 ;  /* 0x3dcccccd06057820 */ /* 0x000fca0000400000 */
[----:B0-----:R-:W-:Y:S01]  /*0bf0*/  STG.E desc[UR6][R2.64], R5 ;  /* 0x0000000502007986 */ /* 0x001fe2000c101906 */
[----:B------:R-:W-:Y:S05]  /*0c00*/  EXIT ;  /* 0x000000000000794d */ /* 0x000fea0003800000 */
.L_x_0:
[----:B------:R-:W-:-:S00]  /*0c10*/  BRA `(.L_x_0) ;  /* 0xfffffffc00fc7947 */ /* 0x000fc0000383ffff */
[----:B------:R-:W-:-:S00]  /*0c20*/  NOP ;  /* 0x0000000000007918 */ /* 0x000fc00000000000 */
        /* <DEDUP_REMOVED lines=13> */
.L_x_1:


//--------------------- .nv.global.init           --------------------------
	.section	.nv.global.init,"aw",@progbits
.nv.global.init:
	.type		_$_str,@object
	.size		_$_str,(.L_0 - _$_str)
_$_str:
        /*0000*/ 	.byte	0x5f, 0x5f, 0x43, 0x55, 0x44, 0x41, 0x5f, 0x46, 0x54, 0x5a, 0x00
.L_0:


//--------------------- .nv.shared.triton_per_fused__log_softmax_mean_mul_sub_sum_3 --------------------------
	.section	.nv.shared.triton_per_fused__log_softmax_mean_mul_sub_sum_3,"aw",@nobits
	.sectionflags	@""
	.align	16
	.zero		1024


//--------------------- .nv.constant0.triton_per_fused__log_softmax_mean_mul_sub_sum_3 --------------------------
	.section	.nv.constant0.triton_per_fused__log_softmax_mean_mul_sub_sum_3,"a",@progbits
	.sectionflags	@""
	.align	4
.nv.constant0.triton_per_fused__log_softmax_mean_mul_sub_sum_3:
	.zero		564
